	.headerflags	@"EF_CUDA_TEXMODE_UNIFIED EF_CUDA_64BIT_ADDRESS EF_CUDA_ACCELERATORS EF_CUDA_SM90 EF_CUDA_VIRTUAL_SM(EF_CUDA_SM90)"
	.elftype	@"ET_EXEC"


//--------------------- .nv.info                  --------------------------
	.section	.nv.info,"",@"SHT_CUDA_INFO"
	.align	4


	//----- nvinfo : EIATTR_REGCOUNT
	.align		4
        /*0000*/ 	.byte	0x04, 0x2f
        /*0002*/ 	.short	(.L_1 - .L_0)
	.align		4
.L_0:
        /*0004*/ 	.word	index@(triton_poi_fused_add_native_batch_norm_backward_15)
        /*0008*/ 	.word	0x00000028


	//----- nvinfo : EIATTR_MIN_STACK_SIZE
	.align		4
.L_1:
        /*000c*/ 	.byte	0x04, 0x12
        /*000e*/ 	.short	(.L_3 - .L_2)
	.align		4
.L_2:
        /*0010*/ 	.word	index@(triton_poi_fused_add_native_batch_norm_backward_15)
        /*0014*/ 	.word	0x00000000


	//----- nvinfo : EIATTR_FRAME_SIZE
	.align		4
.L_3:
        /*0018*/ 	.byte	0x04, 0x11
        /*001a*/ 	.short	(.L_5 - .L_4)
	.align		4
.L_4:
        /*001c*/ 	.word	index@(triton_poi_fused_add_native_batch_norm_backward_15)
        /*0020*/ 	.word	0x00000000


	//----- nvinfo : EIATTR_MIN_STACK_SIZE
	.align		4
.L_5:
        /*0024*/ 	.byte	0x04, 0x12
        /*0026*/ 	.short	(.L_7 - .L_6)
	.align		4
.L_6:
        /*0028*/ 	.word	index@(triton_poi_fused_add_native_batch_norm_backward_15)
        /*002c*/ 	.word	0x00000000
.L_7:


//--------------------- .nv.info.triton_poi_fused_add_native_batch_norm_backward_15 --------------------------
	.section	.nv.info.triton_poi_fused_add_native_batch_norm_backward_15,"",@"SHT_CUDA_INFO"
	.sectionflags	@""
	.align	4


	//----- nvinfo : EIATTR_CUDA_API_VERSION
	.align		4
        /*0000*/ 	.byte	0x04, 0x37
        /*0002*/ 	.short	(.L_9 - .L_8)
.L_8:
        /*0004*/ 	.word	0x0000007c


	//----- nvinfo : EIATTR_KPARAM_INFO
	.align		4
.L_9:
        /*0008*/ 	.byte	0x04, 0x17
        /*000a*/ 	.short	(.L_11 - .L_10)
.L_10:
        /*000c*/ 	.word	0x00000000
        /*0010*/ 	.short	0x0008
        /*0012*/ 	.short	0x0040
        /*0014*/ 	.byte	0x00, 0xf0, 0x11, 0x00


	//----- nvinfo : EIATTR_KPARAM_INFO
	.align		4
.L_11:
        /*0018*/ 	.byte	0x04, 0x17
        /*001a*/ 	.short	(.L_13 - .L_12)
.L_12:
        /*001c*/ 	.word	0x00000000
        /*0020*/ 	.short	0x0007
        /*0022*/ 	.short	0x0038
        /*0024*/ 	.byte	0x00, 0xf4, 0x21, 0x00


	//----- nvinfo : EIATTR_KPARAM_INFO
	.align		4
.L_13:
        /*0028*/ 	.byte	0x04, 0x17
        /*002a*/ 	.short	(.L_15 - .L_14)
.L_14:
        /*002c*/ 	.word	0x00000000
        /*0030*/ 	.short	0x0006
        /*0032*/ 	.short	0x0030
        /*0034*/ 	.byte	0x00, 0xf4, 0x21, 0x00


	//----- nvinfo : EIATTR_KPARAM_INFO
	.align		4
.L_15:
        /*0038*/ 	.byte	0x04, 0x17
        /*003a*/ 	.short	(.L_17 - .L_16)
.L_16:
        /*003c*/ 	.word	0x00000000
        /*0040*/ 	.short	0x0005
        /*0042*/ 	.short	0x0028
        /*0044*/ 	.byte	0x00, 0xf4, 0x21, 0x00


	//----- nvinfo : EIATTR_KPARAM_INFO
	.align		4
.L_17:
        /*0048*/ 	.byte	0x04, 0x17
        /*004a*/ 	.short	(.L_19 - .L_18)
.L_18:
        /*004c*/ 	.word	0x00000000
        /*0050*/ 	.short	0x0004
        /*0052*/ 	.short	0x0020
        /*0054*/ 	.byte	0x00, 0xf4, 0x21, 0x00


	//----- nvinfo : EIATTR_KPARAM_INFO
	.align		4
.L_19:
        /*0058*/ 	.byte	0x04, 0x17
        /*005a*/ 	.short	(.L_21 - .L_20)
.L_20:
        /*005c*/ 	.word	0x00000000
        /*0060*/ 	.short	0x0003
        /*0062*/ 	.short	0x0018
        /*0064*/ 	.byte	0x00, 0xf4, 0x21, 0x00


	//----- nvinfo : EIATTR_KPARAM_INFO
	.align		4
.L_21:
        /*0068*/ 	.byte	0x04, 0x17
        /*006a*/ 	.short	(.L_23 - .L_22)
.L_22:
        /*006c*/ 	.word	0x00000000
        /*0070*/ 	.short	0x0002
        /*0072*/ 	.short	0x0010
        /*0074*/ 	.byte	0x00, 0xf4, 0x21, 0x00


	//----- nvinfo : EIATTR_KPARAM_INFO
	.align		4
.L_23:
        /*0078*/ 	.byte	0x04, 0x17
        /*007a*/ 	.short	(.L_25 - .L_24)
.L_24:
        /*007c*/ 	.word	0x00000000
        /*0080*/ 	.short	0x0001
        /*0082*/ 	.short	0x0008
        /*0084*/ 	.byte	0x00, 0xf4, 0x21, 0x00


	//----- nvinfo : EIATTR_KPARAM_INFO
	.align		4
.L_25:
        /*0088*/ 	.byte	0x04, 0x17
        /*008a*/ 	.short	(.L_27 - .L_26)
.L_26:
        /*008c*/ 	.word	0x00000000
        /*0090*/ 	.short	0x0000
        /*0092*/ 	.short	0x0000
        /*0094*/ 	.byte	0x00, 0xf4, 0x21, 0x00


	//----- nvinfo : EIATTR_SPARSE_MMA_MASK
	.align		4
.L_27:
        /*0098*/ 	.byte	0x03, 0x50
        /*009a*/ 	.short	0x0000


	//----- nvinfo : EIATTR_MAXREG_COUNT
	.align		4
        /*009c*/ 	.byte	0x03, 0x1b
        /*009e*/ 	.short	0x00ff


	//----- nvinfo : EIATTR_EXIT_INSTR_OFFSETS
	.align		4
        /*00a0*/ 	.byte	0x04, 0x1c
        /*00a2*/ 	.short	(.L_29 - .L_28)


	//   ....[0]....
.L_28:
        /*00a4*/ 	.word	0x00000530


	//----- nvinfo : EIATTR_REQNTID
	.align		4
.L_29:
        /*00a8*/ 	.byte	0x04, 0x10
        /*00aa*/ 	.short	(.L_31 - .L_30)
.L_30:
        /*00ac*/ 	.word	0x00000080
        /*00b0*/ 	.word	0x00000001
        /*00b4*/ 	.word	0x00000001


	//----- nvinfo : EIATTR_CBANK_PARAM_SIZE
	.align		4
.L_31:
        /*00b8*/ 	.byte	0x03, 0x19
        /*00ba*/ 	.short	0x0044


	//----- nvinfo : EIATTR_PARAM_CBANK
	.align		4
        /*00bc*/ 	.byte	0x04, 0x0a
        /*00be*/ 	.short	(.L_33 - .L_32)
	.align		4
.L_32:
        /*00c0*/ 	.word	index@(.nv.constant0.triton_poi_fused_add_native_batch_norm_backward_15)
        /*00c4*/ 	.short	0x0210
        /*00c6*/ 	.short	0x0044


	//----- nvinfo : EIATTR_SW_WAR
	.align		4
.L_33:
        /*00c8*/ 	.byte	0x04, 0x36
        /*00ca*/ 	.short	(.L_35 - .L_34)
.L_34:
        /*00cc*/ 	.word	0x00000008
.L_35:


//--------------------- .nv.callgraph             --------------------------
	.section	.nv.callgraph,"",@"SHT_CUDA_CALLGRAPH"
	.align	4
	.sectionentsize	8
	.align		4
        /*0000*/ 	.word	0x00000000
	.align		4
        /*0004*/ 	.word	0xffffffff
	.align		4
        /*0008*/ 	.word	0x00000000
	.align		4
        /*000c*/ 	.word	0xfffffffe
	.align		4
        /*0010*/ 	.word	0x00000000
	.align		4
        /*0014*/ 	.word	0xfffffffd
	.align		4
        /*0018*/ 	.word	0x00000000
	.align		4
        /*001c*/ 	.word	0xfffffffc


//--------------------- .text.triton_poi_fused_add_native_batch_norm_backward_15 --------------------------
	.section	.text.triton_poi_fused_add_native_batch_norm_backward_15,"ax",@progbits
	.align	128
        .global         triton_poi_fused_add_native_batch_norm_backward_15
        .type           triton_poi_fused_add_native_batch_norm_backward_15,@function
        .size           triton_poi_fused_add_native_batch_norm_backward_15,(.L_x_1 - triton_poi_fused_add_native_batch_norm_backward_15)
        .other          triton_poi_fused_add_native_batch_norm_backward_15,@"STO_CUDA_ENTRY STV_DEFAULT"
triton_poi_fused_add_native_batch_norm_backward_15:
.text.triton_poi_fused_add_native_batch_norm_backward_15:
[----:B------:R-:W-:Y:S01]  /*0000*/  LDC R1, c[0x0][0x28] ;  /* 0x00000a00ff017b82 */ /* 0x000fe20000000800 */
[----:B------:R-:W1:Y:S07]  /*0010*/  S2R R0, SR_TID.X ;  /* 0x0000000000007919 */ /* 0x000e6e0000002100 */
[----:B------:R-:W2:Y:S01]  /*0020*/  LDC.64 R4, c[0x0][0x218] ;  /* 0x00008600ff047b82 */ /* 0x000ea20000000a00 */
[----:B------:R-:W-:Y:S01]  /*0030*/  ULDC.64 UR4, c[0x0][0x208] ;  /* 0x0000820000047ab9 */ /* 0x000fe20000000a00 */
[----:B------:R-:W3:Y:S06]  /*0040*/  S2R R9, SR_CTAID.X ;  /* 0x0000000000097919 */ /* 0x000eec0000002500 */
[----:B------:R-:W4:Y:S08]  /*0050*/  LDC.64 R12, c[0x0][0x220] ;  /* 0x00008800ff0c7b82 */ /* 0x000f300000000a00 */
[----:B------:R-:W5:Y:S08]  /*0060*/  LDC.64 R34, c[0x0][0x210] ;  /* 0x00008400ff227b82 */ /* 0x000f700000000a00 */
[----:B------:R-:W5:Y:S01]  /*0070*/  LDC.64 R6, c[0x0][0x228] ;  /* 0x00008a00ff067b82 */ /* 0x000f620000000a00 */
[----:B-1----:R-:W-:-:S07]  /*0080*/  SHF.L.U32 R0, R0, 0x2, RZ ;  /* 0x0000000200007819 */ /* 0x002fce00000006ff */
[----:B------:R-:W1:Y:S01]  /*0090*/  LDC.64 R2, c[0x0][0x238] ;  /* 0x00008e00ff027b82 */ /* 0x000e620000000a00 */
[----:B------:R-:W-:Y:S02]  /*00a0*/  LOP3.LUT R0, R0, 0x1fc, RZ, 0xc0, !PT ;  /* 0x000001fc00007812 */ /* 0x000fe400078ec0ff */
[----:B---3--:R-:W-:Y:S02]  /*00b0*/  SHF.R.S32.HI R8, RZ, 0x15, R9 ;  /* 0x00000015ff087819 */ /* 0x008fe40000011409 */
[----:B------:R-:W-:Y:S02]  /*00c0*/  LEA R0, R9, R0, 0xa ;  /* 0x0000000009007211 */ /* 0x000fe400078e50ff */
[----:B------:R-:W-:-:S03]  /*00d0*/  SGXT R9, R8, 0x1 ;  /* 0x000000010809781a */ /* 0x000fc60000000200 */
[----:B--2---:R-:W-:Y:S01]  /*00e0*/  IMAD.WIDE R4, R0, 0x4, R4 ;  /* 0x0000000400047825 */ /* 0x004fe200078e0204 */
[----:B------:R-:W-:-:S03]  /*00f0*/  LEA.HI R9, R9, R0, RZ, 0x5 ;  /* 0x0000000009097211 */ /* 0x000fc600078f28ff */
[----:B----4-:R-:W-:Y:S01]  /*0100*/  IMAD.WIDE R12, R0, 0x4, R12 ;  /* 0x00000004000c7825 */ /* 0x010fe200078e020c */
[----:B------:R-:W-:-:S03]  /*0110*/  LOP3.LUT R9, R9, 0xffffffe0, RZ, 0xc0, !PT ;  /* 0xffffffe009097812 */ /* 0x000fc600078ec0ff */
[----:B-----5:R-:W-:Y:S01]  /*0120*/  IMAD.WIDE R34, R0, 0x4, R34 ;  /* 0x0000000400227825 */ /* 0x020fe200078e0222 */
[----:B------:R-:W-:Y:S01]  /*0130*/  IADD3 R36, R0, -R9, RZ ;  /* 0x8000000900247210 */ /* 0x000fe20007ffe0ff */
[----:B------:R-:W2:Y:S04]  /*0140*/  LDG.E.128 R24, desc[UR4][R12.64] ;  /* 0x000000040c187981 */ /* 0x000ea8000c1e1d00 */
[----:B------:R-:W2:Y:S01]  /*0150*/  LDG.E.128 R8, desc[UR4][R4.64] ;  /* 0x0000000404087981 */ /* 0x000ea2000c1e1d00 */
[----:B0-----:R-:W-:-:S03]  /*0160*/  IMAD.WIDE R16, R36, 0x4, R6 ;  /* 0x0000000424107825 */ /* 0x001fc600078e0206 */
[----:B------:R-:W3:Y:S04]  /*0170*/  LDG.E.128 R20, desc[UR4][R34.64] ;  /* 0x0000000422147981 */ /* 0x000ee8000c1e1d00 */
[----:B------:R-:W4:Y:S01]  /*0180*/  LDG.E.EL.128 R16, desc[UR4][R16.64] ;  /* 0x0000000410107981 */ /* 0x000f22000c2e1d00 */
[C---:B-1----:R-:W-:Y:S02]  /*0190*/  IMAD.WIDE R28, R36.reuse, 0x4, R2 ;  /* 0x00000004241c7825 */ /* 0x042fe400078e0202 */
[----:B------:R-:W0:Y:S01]  /*01a0*/  LDC.64 R2, c[0x0][0x230] ;  /* 0x00008c00ff027b82 */ /* 0x000e220000000a00 */
[----:B------:R-:W5:Y:S04]  /*01b0*/  LDG.E.128 R4, desc[UR4][R4.64+0x800] ;  /* 0x0008000404047981 */ /* 0x000f68000c1e1d00 */
[----:B------:R-:W5:Y:S04]  /*01c0*/  LDG.E.EL.128 R28, desc[UR4][R28.64] ;  /* 0x000000041c1c7981 */ /* 0x000f68000c2e1d00 */
[----:B------:R-:W5:Y:S01]  /*01d0*/  LDG.E.128 R12, desc[UR4][R12.64+0x800] ;  /* 0x000800040c0c7981 */ /* 0x000f62000c1e1d00 */
[----:B0-----:R-:W-:-:S04]  /*01e0*/  IMAD.WIDE R36, R36, 0x4, R2 ;  /* 0x0000000424247825 */ /* 0x001fc800078e0202 */
[----:B--2---:R-:W-:Y:S01]  /*01f0*/  FADD R33, R8, R24 ;  /* 0x0000001808217221 */ /* 0x004fe20000000000 */
[----:B------:R-:W-:Y:S01]  /*0200*/  FADD R32, R9, R25 ;  /* 0x0000001909207221 */ /* 0x000fe20000000000 */
[----:B------:R-:W-:Y:S01]  /*0210*/  FADD R3, R10, R26 ;  /* 0x0000001a0a037221 */ /* 0x000fe20000000000 */
[----:B------:R-:W-:Y:S01]  /*0220*/  FADD R2, R11, R27 ;  /* 0x0000001b0b027221 */ /* 0x000fe20000000000 */
[----:B---3--:R-:W-:Y:S01]  /*0230*/  FADD R25, R20, R33 ;  /* 0x0000002114197221 */ /* 0x008fe20000000000 */
[----:B------:R-:W-:Y:S01]  /*0240*/  FADD R24, R21, R32 ;  /* 0x0000002015187221 */ /* 0x000fe20000000000 */
[----:B------:R-:W-:Y:S01]  /*0250*/  FADD R27, R22, R3 ;  /* 0x00000003161b7221 */ /* 0x000fe20000000000 */
[----:B------:R-:W-:Y:S01]  /*0260*/  FADD R26, R23, R2 ;  /* 0x00000002171a7221 */ /* 0x000fe20000000000 */
[----:B----4-:R-:W-:Y:S01]  /*0270*/  FADD R20, -R16, R25 ;  /* 0x0000001910147221 */ /* 0x010fe20000000100 */
[----:B------:R-:W-:Y:S01]  /*0280*/  FADD R21, -R17, R24 ;  /* 0x0000001811157221 */ /* 0x000fe20000000100 */
[----:B------:R-:W-:Y:S01]  /*0290*/  FADD R22, -R18, R27 ;  /* 0x0000001b12167221 */ /* 0x000fe20000000100 */
[----:B------:R-:W-:-:S02]  /*02a0*/  FADD R23, -R19, R26 ;  /* 0x0000001a13177221 */ /* 0x000fc40000000100 */
[----:B------:R0:W2:Y:S04]  /*02b0*/  LDG.E.EL.128 R24, desc[UR4][R36.64] ;  /* 0x0000000424187981 */ /* 0x0000a8000c2e1d00 */
[----:B------:R1:W-:Y:S04]  /*02c0*/  STG.E.128 desc[UR4][R34.64], R20 ;  /* 0x0000001422007986 */ /* 0x0003e8000c101d04 */
[----:B-1----:R-:W3:Y:S01]  /*02d0*/  LDG.E.128 R20, desc[UR4][R34.64+0x800] ;  /* 0x0008000422147981 */ /* 0x002ee2000c1e1d00 */
[--C-:B-----5:R-:W-:Y:S01]  /*02e0*/  FADD R8, R8, -R28.reuse ;  /* 0x8000001c08087221 */ /* 0x120fe20000000000 */
[C---:B------:R-:W-:Y:S01]  /*02f0*/  FADD R28, R4.reuse, -R28 ;  /* 0x8000001c041c7221 */ /* 0x040fe20000000000 */
[----:B------:R-:W-:Y:S01]  /*0300*/  FADD R4, R4, R12 ;  /* 0x0000000c04047221 */ /* 0x000fe20000000000 */
[----:B0-----:R-:W-:Y:S01]  /*0310*/  FADD R36, R5, R13 ;  /* 0x0000000d05247221 */ /* 0x001fe20000000000 */
[----:B------:R-:W-:Y:S01]  /*0320*/  FADD R9, R9, -R29 ;  /* 0x8000001d09097221 */ /* 0x000fe20000000000 */
[--C-:B------:R-:W-:Y:S01]  /*0330*/  FADD R10, R10, -R30.reuse ;  /* 0x8000001e0a0a7221 */ /* 0x100fe20000000000 */
[----:B------:R-:W-:Y:S01]  /*0340*/  FADD R11, R11, -R31 ;  /* 0x8000001f0b0b7221 */ /* 0x000fe20000000000 */
[----:B------:R-:W-:Y:S01]  /*0350*/  FADD R29, R5, -R29 ;  /* 0x8000001d051d7221 */ /* 0x000fe20000000000 */
[----:B------:R-:W-:Y:S01]  /*0360*/  FADD R30, R6, -R30 ;  /* 0x8000001e061e7221 */ /* 0x000fe20000000000 */
[----:B------:R-:W-:Y:S01]  /*0370*/  FADD R31, R7, -R31 ;  /* 0x8000001f071f7221 */ /* 0x000fe20000000000 */
[----:B--2---:R-:W-:Y:S01]  /*0380*/  FADD R12, -R24, R33 ;  /* 0x00000021180c7221 */ /* 0x004fe20000000100 */
[----:B------:R-:W-:Y:S01]  /*0390*/  FADD R33, R6, R14 ;  /* 0x0000000e06217221 */ /* 0x000fe20000000000 */
[----:B------:R-:W-:Y:S01]  /*03a0*/  FADD R24, -R24, R4 ;  /* 0x0000000418187221 */ /* 0x000fe20000000100 */
[C---:B------:R-:W-:Y:S01]  /*03b0*/  FADD R14, -R26.reuse, R3 ;  /* 0x000000031a0e7221 */ /* 0x040fe20000000100 */
[----:B------:R-:W-:Y:S01]  /*03c0*/  FADD R13, -R25, R32 ;  /* 0x00000020190d7221 */ /* 0x000fe20000000100 */
[----:B------:R-:W-:Y:S01]  /*03d0*/  FADD R26, -R26, R33 ;  /* 0x000000211a1a7221 */ /* 0x000fe20000000100 */
[----:B---3--:R-:W-:Y:S01]  /*03e0*/  FADD R20, R20, R4 ;  /* 0x0000000414147221 */ /* 0x008fe20000000000 */
[----:B------:R-:W-:Y:S01]  /*03f0*/  FADD R4, R7, R15 ;  /* 0x0000000f07047221 */ /* 0x000fe20000000000 */
[----:B------:R-:W-:Y:S01]  /*0400*/  FADD R22, R22, R33 ;  /* 0x0000002116167221 */ /* 0x000fe20000000000 */
[C---:B------:R-:W-:Y:S01]  /*0410*/  FADD R15, -R27.reuse, R2 ;  /* 0x000000021b0f7221 */ /* 0x040fe20000000100 */
[----:B------:R-:W0:Y:S08]  /*0420*/  LDC.64 R32, c[0x0][0x240] ;  /* 0x00009000ff207b82 */ /* 0x000e300000000a00 */
[----:B------:R-:W1:Y:S01]  /*0430*/  LDC.64 R2, c[0x0][0x248] ;  /* 0x00009200ff027b82 */ /* 0x000e620000000a00 */
[----:B------:R-:W-:Y:S01]  /*0440*/  FADD R27, -R27, R4 ;  /* 0x000000041b1b7221 */ /* 0x000fe20000000100 */
[----:B------:R-:W-:Y:S01]  /*0450*/  FADD R21, R21, R36 ;  /* 0x0000002415157221 */ /* 0x000fe20000000000 */
[----:B------:R-:W-:Y:S01]  /*0460*/  FADD R4, R23, R4 ;  /* 0x0000000417047221 */ /* 0x000fe20000000000 */
[----:B------:R-:W-:Y:S01]  /*0470*/  FADD R16, -R16, R20 ;  /* 0x0000001410107221 */ /* 0x000fe20000000100 */
[----:B------:R-:W-:Y:S01]  /*0480*/  FADD R18, -R18, R22 ;  /* 0x0000001612127221 */ /* 0x000fe20000000100 */
[----:B------:R-:W-:Y:S01]  /*0490*/  FADD R17, -R17, R21 ;  /* 0x0000001511117221 */ /* 0x000fe20000000100 */
[----:B------:R-:W-:Y:S01]  /*04a0*/  FADD R19, -R19, R4 ;  /* 0x0000000413137221 */ /* 0x000fe20000000100 */
[----:B------:R-:W-:-:S04]  /*04b0*/  FADD R25, -R25, R36 ;  /* 0x0000002419197221 */ /* 0x000fc80000000100 */
[----:B------:R-:W-:Y:S01]  /*04c0*/  STG.E.128 desc[UR4][R34.64+0x800], R16 ;  /* 0x0008001022007986 */ /* 0x000fe2000c101d04 */
[----:B0-----:R-:W-:-:S04]  /*04d0*/  IMAD.WIDE R32, R0, 0x4, R32 ;  /* 0x0000000400207825 */ /* 0x001fc800078e0220 */
[----:B-1----:R-:W-:Y:S01]  /*04e0*/  IMAD.WIDE R2, R0, 0x4, R2 ;  /* 0x0000000400027825 */ /* 0x002fe200078e0202 */
[----:B------:R-:W-:Y:S04]  /*04f0*/  STG.E.128 desc[UR4][R32.64], R12 ;  /* 0x0000000c20007986 */ /* 0x000fe8000c101d04 */
[----:B------:R-:W-:Y:S04]  /*0500*/  STG.E.128 desc[UR4][R32.64+0x800], R24 ;  /* 0x0008001820007986 */ /* 0x000fe8000c101d04 */
[----:B------:R-:W-:Y:S04]  /*0510*/  STG.E.128 desc[UR4][R2.64], R8 ;  /* 0x0000000802007986 */ /* 0x000fe8000c101d04 */
[----:B------:R-:W-:Y:S01]  /*0520*/  STG.E.128 desc[UR4][R2.64+0x800], R28 ;  /* 0x0008001c02007986 */ /* 0x000fe2000c101d04 */
[----:B------:R-:W-:Y:S05]  /*0530*/  EXIT ;  /* 0x000000000000794d */ /* 0x000fea0003800000 */
.L_x_0:
[----:B------:R-:W-:-:S00]  /*0540*/  BRA `(.L_x_0) ;  /* 0xfffffffc00fc7947 */ /* 0x000fc0000383ffff */
[----:B------:R-:W-:-:S00]  /*0550*/  NOP ;  /* 0x0000000000007918 */ /* 0x000fc00000000000 */
        /* <DEDUP_REMOVED lines=10> */
.L_x_1:


//--------------------- .nv.constant0.triton_poi_fused_add_native_batch_norm_backward_15 --------------------------
	.section	.nv.constant0.triton_poi_fused_add_native_batch_norm_backward_15,"a",@progbits
	.sectionflags	@""
	.align	4
.nv.constant0.triton_poi_fused_add_native_batch_norm_backward_15:
	.zero		596
